	.headerflags	@"EF_CUDA_TEXMODE_UNIFIED EF_CUDA_64BIT_ADDRESS EF_CUDA_ACCELERATORS EF_CUDA_SM90 EF_CUDA_VIRTUAL_SM(EF_CUDA_SM90)"
	.elftype	@"ET_EXEC"


//--------------------- .nv.info                  --------------------------
	.section	.nv.info,"",@"SHT_CUDA_INFO"
	.align	4


	//----- nvinfo : EIATTR_REGCOUNT
	.align		4
        /*0000*/ 	.byte	0x04, 0x2f
        /*0002*/ 	.short	(.L_1 - .L_0)
	.align		4
.L_0:
        /*0004*/ 	.word	index@(triton_mm)
        /*0008*/ 	.word	0x00000060


	//----- nvinfo : EIATTR_MIN_STACK_SIZE
	.align		4
.L_1:
        /*000c*/ 	.byte	0x04, 0x12
        /*000e*/ 	.short	(.L_3 - .L_2)
	.align		4
.L_2:
        /*0010*/ 	.word	index@(triton_mm)
        /*0014*/ 	.word	0x00000000


	//----- nvinfo : EIATTR_FRAME_SIZE
	.align		4
.L_3:
        /*0018*/ 	.byte	0x04, 0x11
        /*001a*/ 	.short	(.L_5 - .L_4)
	.align		4
.L_4:
        /*001c*/ 	.word	index@(triton_mm)
        /*0020*/ 	.word	0x00000000


	//----- nvinfo : EIATTR_MIN_STACK_SIZE
	.align		4
.L_5:
        /*0024*/ 	.byte	0x04, 0x12
        /*0026*/ 	.short	(.L_7 - .L_6)
	.align		4
.L_6:
        /*0028*/ 	.word	index@(triton_mm)
        /*002c*/ 	.word	0x00000000
.L_7:


//--------------------- .nv.info.triton_mm        --------------------------
	.section	.nv.info.triton_mm,"",@"SHT_CUDA_INFO"
	.sectionflags	@""
	.align	4


	//----- nvinfo : EIATTR_CUDA_API_VERSION
	.align		4
        /*0000*/ 	.byte	0x04, 0x37
        /*0002*/ 	.short	(.L_9 - .L_8)
.L_8:
        /*0004*/ 	.word	0x0000007c


	//----- nvinfo : EIATTR_KPARAM_INFO
	.align		4
.L_9:
        /*0008*/ 	.byte	0x04, 0x17
        /*000a*/ 	.short	(.L_11 - .L_10)
.L_10:
        /*000c*/ 	.word	0x00000000
        /*0010*/ 	.short	0x0003
        /*0012*/ 	.short	0x0018
        /*0014*/ 	.byte	0x00, 0xf0, 0x11, 0x00


	//----- nvinfo : EIATTR_KPARAM_INFO
	.align		4
.L_11:
        /*0018*/ 	.byte	0x04, 0x17
        /*001a*/ 	.short	(.L_13 - .L_12)
.L_12:
        /*001c*/ 	.word	0x00000000
        /*0020*/ 	.short	0x0002
        /*0022*/ 	.short	0x0010
        /*0024*/ 	.byte	0x00, 0xf0, 0x21, 0x00


	//----- nvinfo : EIATTR_KPARAM_INFO
	.align		4
.L_13:
        /*0028*/ 	.byte	0x04, 0x17
        /*002a*/ 	.short	(.L_15 - .L_14)
.L_14:
        /*002c*/ 	.word	0x00000000
        /*0030*/ 	.short	0x0001
        /*0032*/ 	.short	0x0008
        /*0034*/ 	.byte	0x00, 0xf0, 0x21, 0x00


	//----- nvinfo : EIATTR_KPARAM_INFO
	.align		4
.L_15:
        /*0038*/ 	.byte	0x04, 0x17
        /*003a*/ 	.short	(.L_17 - .L_16)
.L_16:
        /*003c*/ 	.word	0x00000000
        /*0040*/ 	.short	0x0000
        /*0042*/ 	.short	0x0000
        /*0044*/ 	.byte	0x00, 0xf0, 0x21, 0x00


	//----- nvinfo : EIATTR_SPARSE_MMA_MASK
	.align		4
.L_17:
        /*0048*/ 	.byte	0x03, 0x50
        /*004a*/ 	.short	0x0000


	//----- nvinfo : EIATTR_MAXREG_COUNT
	.align		4
        /*004c*/ 	.byte	0x03, 0x1b
        /*004e*/ 	.short	0x00ff


	//----- nvinfo : EIATTR_COOP_GROUP_MASK_REGIDS
	.align		4
        /*0050*/ 	.byte	0x04, 0x29
        /*0052*/ 	.short	(.L_19 - .L_18)


	//   ....[0]....
.L_18:
        /*0054*/ 	.word	0xffffffff


	//----- nvinfo : EIATTR_COOP_GROUP_INSTR_OFFSETS
	.align		4
.L_19:
        /*0058*/ 	.byte	0x04, 0x28
        /*005a*/ 	.short	(.L_21 - .L_20)


	//   ....[0]....
.L_20:
        /*005c*/ 	.word	0x00000e30


	//----- nvinfo : EIATTR_EXIT_INSTR_OFFSETS
	.align		4
.L_21:
        /*0060*/ 	.byte	0x04, 0x1c
        /*0062*/ 	.short	(.L_23 - .L_22)


	//   ....[0]....
.L_22:
        /*0064*/ 	.word	0x00000050


	//   ....[1]....
        /*0068*/ 	.word	0x00001950


	//   ....[2]....
        /*006c*/ 	.word	0x000019a0


	//----- nvinfo : EIATTR_MAX_THREADS
	.align		4
.L_23:
        /*0070*/ 	.byte	0x04, 0x05
        /*0072*/ 	.short	(.L_25 - .L_24)
.L_24:
        /*0074*/ 	.word	0x00000080
        /*0078*/ 	.word	0x00000001
        /*007c*/ 	.word	0x00000001


	//----- nvinfo : EIATTR_CBANK_PARAM_SIZE
	.align		4
.L_25:
        /*0080*/ 	.byte	0x03, 0x19
        /*0082*/ 	.short	0x001c


	//----- nvinfo : EIATTR_PARAM_CBANK
	.align		4
        /*0084*/ 	.byte	0x04, 0x0a
        /*0086*/ 	.short	(.L_27 - .L_26)
	.align		4
.L_26:
        /*0088*/ 	.word	index@(.nv.constant0.triton_mm)
        /*008c*/ 	.short	0x0210
        /*008e*/ 	.short	0x001c


	//----- nvinfo : EIATTR_SW_WAR
	.align		4
.L_27:
        /*0090*/ 	.byte	0x04, 0x36
        /*0092*/ 	.short	(.L_29 - .L_28)
.L_28:
        /*0094*/ 	.word	0x00000008
.L_29:


//--------------------- .nv.callgraph             --------------------------
	.section	.nv.callgraph,"",@"SHT_CUDA_CALLGRAPH"
	.align	4
	.sectionentsize	8
	.align		4
        /*0000*/ 	.word	0x00000000
	.align		4
        /*0004*/ 	.word	0xffffffff
	.align		4
        /*0008*/ 	.word	0x00000000
	.align		4
        /*000c*/ 	.word	0xfffffffe
	.align		4
        /*0010*/ 	.word	0x00000000
	.align		4
        /*0014*/ 	.word	0xfffffffd
	.align		4
        /*0018*/ 	.word	0x00000000
	.align		4
        /*001c*/ 	.word	0xfffffffc


//--------------------- .text.triton_mm           --------------------------
	.section	.text.triton_mm,"ax",@progbits
	.sectionflags	@"SHF_BARRIERS=1"
	.align	128
        .global         triton_mm
        .type           triton_mm,@function
        .size           triton_mm,(.L_x_2 - triton_mm)
        .other          triton_mm,@"STO_CUDA_ENTRY STV_DEFAULT"
triton_mm:
.text.triton_mm:
[----:B------:R-:W1:Y:S02]  /*0000*/  LDC R1, c[0x0][0x28] ;  /* 0x00000a00ff017b82 */ /* 0x000e640000000800 */
[----:B------:R-:W2:Y:S01]  /*0010*/  LDC R8, c[0x0][0x228] ;  /* 0x00008a00ff087b82 */ /* 0x000ea20000000800 */
[----:B------:R-:W-:-:S04]  /*0020*/  IMAD.MOV.U32 R3, RZ, RZ, 0x3000 ;  /* 0x00003000ff037424 */ /* 0x000fc800078e00ff */
[----:B--2---:R-:W-:-:S05]  /*0030*/  IMAD R0, R8, R3, 0x3000000 ;  /* 0x0300000008007424 */ /* 0x004fca00078e0203 */
[----:B------:R-:W-:-:S13]  /*0040*/  ISETP.NE.AND P0, PT, R0, RZ, PT ;  /* 0x000000ff0000720c */ /* 0x000fda0003f05270 */
[----:B------:R-:W-:Y:S05]  /*0050*/  @!P0 EXIT ;  /* 0x000000000000894d */ /* 0x000fea0003800000 */
[----:B------:R-:W2:Y:S01]  /*0060*/  S2R R12, SR_CTAID.X ;  /* 0x00000000000c7919 */ /* 0x000ea20000002500 */
[----:B------:R-:W-:Y:S01]  /*0070*/  VIADD R0, R8, 0x103f ;  /* 0x0000103f08007836 */ /* 0x000fe20000000000 */
[----:B------:R-:W3:Y:S01]  /*0080*/  S2UR UR14, SR_CgaCtaId ;  /* 0x00000000000e79c3 */ /* 0x000ee20000008800 */
[----:B------:R-:W-:Y:S01]  /*0090*/  UMOV UR4, 0x400 ;  /* 0x0000040000047882 */ /* 0x000fe20000000000 */
[----:B------:R-:W-:Y:S01]  /*00a0*/  ULDC.64 UR18, c[0x0][0x208] ;  /* 0x0000820000127ab9 */ /* 0x000fe20000000a00 */
[----:B------:R-:W-:Y:S01]  /*00b0*/  IMAD.MOV.U32 R93, RZ, RZ, -0x20 ;  /* 0xffffffe0ff5d7424 */ /* 0x000fe200078e00ff */
[----:B------:R-:W-:Y:S02]  /*00c0*/  SHF.R.S32.HI R3, RZ, 0x1f, R0 ;  /* 0x0000001fff037819 */ /* 0x000fe40000011400 */
[----:B------:R-:W-:Y:S02]  /*00d0*/  CS2R R38, SRZ ;  /* 0x0000000000267805 */ /* 0x000fe4000001ff00 */
[----:B------:R-:W-:-:S02]  /*00e0*/  CS2R R40, SRZ ;  /* 0x0000000000287805 */ /* 0x000fc4000001ff00 */
[----:B------:R-:W-:Y:S02]  /*00f0*/  CS2R R42, SRZ ;  /* 0x00000000002a7805 */ /* 0x000fe4000001ff00 */
[----:B------:R-:W-:Y:S01]  /*0100*/  LEA.HI R3, R3, R0, RZ, 0x6 ;  /* 0x0000000003037211 */ /* 0x000fe200078f30ff */
[----:B------:R-:W-:Y:S01]  /*0110*/  VIADD R0, R8, 0x1000 ;  /* 0x0000100008007836 */ /* 0x000fe20000000000 */
[----:B------:R-:W4:Y:S01]  /*0120*/  LDC.64 R30, c[0x0][0x218] ;  /* 0x00008600ff1e7b82 */ /* 0x000f220000000a00 */
[----:B------:R-:W-:Y:S02]  /*0130*/  CS2R R44, SRZ ;  /* 0x00000000002c7805 */ /* 0x000fe4000001ff00 */
[----:B------:R-:W-:Y:S02]  /*0140*/  CS2R R46, SRZ ;  /* 0x00000000002e7805 */ /* 0x000fe4000001ff00 */
[----:B------:R-:W-:Y:S02]  /*0150*/  CS2R R48, SRZ ;  /* 0x0000000000307805 */ /* 0x000fe4000001ff00 */
[----:B------:R-:W-:-:S02]  /*0160*/  IABS R21, R0 ;  /* 0x0000000000157213 */ /* 0x000fc40000000000 */
[----:B------:R-:W-:Y:S02]  /*0170*/  CS2R R50, SRZ ;  /* 0x0000000000327805 */ /* 0x000fe4000001ff00 */
[----:B------:R-:W-:Y:S02]  /*0180*/  CS2R R52, SRZ ;  /* 0x0000000000347805 */ /* 0x000fe4000001ff00 */
[----:B------:R-:W-:Y:S01]  /*0190*/  CS2R R54, SRZ ;  /* 0x0000000000367805 */ /* 0x000fe2000001ff00 */
[----:B------:R-:W5:Y:S01]  /*01a0*/  I2F.RP R10, R21 ;  /* 0x00000015000a7306 */ /* 0x000f620000209400 */
[----:B------:R-:W-:Y:S02]  /*01b0*/  CS2R R56, SRZ ;  /* 0x0000000000387805 */ /* 0x000fe4000001ff00 */
[----:B------:R-:W-:Y:S02]  /*01c0*/  CS2R R58, SRZ ;  /* 0x00000000003a7805 */ /* 0x000fe4000001ff00 */
[----:B------:R-:W-:-:S02]  /*01d0*/  CS2R R60, SRZ ;  /* 0x00000000003c7805 */ /* 0x000fc4000001ff00 */
[----:B------:R-:W-:Y:S02]  /*01e0*/  CS2R R62, SRZ ;  /* 0x00000000003e7805 */ /* 0x000fe4000001ff00 */
[----:B------:R-:W-:Y:S01]  /*01f0*/  CS2R R64, SRZ ;  /* 0x0000000000407805 */ /* 0x000fe2000001ff00 */
[----:B---3--:R-:W-:Y:S01]  /*0200*/  UPRMT UR14, UR14, 0x654, UR4 ;  /* 0x000006540e0e7896 */ /* 0x008fe20008000004 */
[----:B------:R-:W-:Y:S02]  /*0210*/  CS2R R66, SRZ ;  /* 0x0000000000427805 */ /* 0x000fe4000001ff00 */
[----:B------:R-:W-:Y:S02]  /*0220*/  CS2R R68, SRZ ;  /* 0x0000000000447805 */ /* 0x000fe4000001ff00 */
[----:B------:R-:W-:Y:S02]  /*0230*/  CS2R R70, SRZ ;  /* 0x0000000000467805 */ /* 0x000fe4000001ff00 */
[----:B------:R-:W-:-:S02]  /*0240*/  CS2R R72, SRZ ;  /* 0x0000000000487805 */ /* 0x000fc4000001ff00 */
[----:B------:R-:W-:Y:S01]  /*0250*/  CS2R R74, SRZ ;  /* 0x00000000004a7805 */ /* 0x000fe2000001ff00 */
[C---:B--2---:R-:W-:Y:S01]  /*0260*/  IMAD.HI R2, R12.reuse, 0x2aaaaaab, RZ ;  /* 0x2aaaaaab0c027827 */ /* 0x044fe200078e02ff */
[----:B------:R-:W-:Y:S02]  /*0270*/  ISETP.GE.AND P2, PT, R12, RZ, PT ;  /* 0x000000ff0c00720c */ /* 0x000fe40003f46270 */
[----:B------:R-:W-:Y:S01]  /*0280*/  CS2R R76, SRZ ;  /* 0x00000000004c7805 */ /* 0x000fe2000001ff00 */
[----:B-1---5:R-:W-:Y:S01]  /*0290*/  MUFU.RCP R10, R10 ;  /* 0x0000000a000a7308 */ /* 0x022fe20000001000 */
[----:B------:R-:W-:Y:S02]  /*02a0*/  CS2R R78, SRZ ;  /* 0x00000000004e7805 */ /* 0x000fe4000001ff00 */
[----:B------:R-:W-:Y:S02]  /*02b0*/  SHF.R.U32.HI R5, RZ, 0x1f, R2 ;  /* 0x0000001fff057819 */ /* 0x000fe40000011602 */
[----:B------:R-:W-:-:S02]  /*02c0*/  CS2R R80, SRZ ;  /* 0x0000000000507805 */ /* 0x000fc4000001ff00 */
[----:B------:R-:W-:Y:S02]  /*02d0*/  CS2R R82, SRZ ;  /* 0x0000000000527805 */ /* 0x000fe4000001ff00 */
[----:B------:R-:W-:Y:S02]  /*02e0*/  CS2R R84, SRZ ;  /* 0x0000000000547805 */ /* 0x000fe4000001ff00 */
[----:B------:R-:W-:Y:S02]  /*02f0*/  LEA.HI.SX32 R5, R2, R5, 0x19 ;  /* 0x0000000502057211 */ /* 0x000fe400078fcaff */
[----:B------:R-:W-:Y:S01]  /*0300*/  CS2R R86, SRZ ;  /* 0x0000000000567805 */ /* 0x000fe2000001ff00 */
[----:B------:R-:W-:Y:S01]  /*0310*/  UMOV UR15, 0x1 ;  /* 0x00000001000f7882 */ /* 0x000fe20000000000 */
[----:B------:R-:W-:Y:S01]  /*0320*/  UMOV UR6, 0xffffffff ;  /* 0xffffffff00067882 */ /* 0x000fe20000000000 */
[----:B------:R-:W-:Y:S01]  /*0330*/  UMOV UR4, URZ ;  /* 0x0000003f00047c82 */ /* 0x000fe20008000000 */
[----:B------:R-:W-:Y:S01]  /*0340*/  IMAD.SHL.U32 R4, R5, 0x8, RZ ;  /* 0x0000000805047824 */ /* 0x000fe200078e00ff */
[----:B------:R-:W-:Y:S01]  /*0350*/  UIADD3 UR17, UR14, 0x3000, URZ ;  /* 0x000030000e117890 */ /* 0x000fe2000fffe03f */
[----:B------:R-:W-:-:S03]  /*0360*/  UMOV UR5, URZ ;  /* 0x0000003f00057c82 */ /* 0x000fc60008000000 */
[----:B------:R-:W-:-:S04]  /*0370*/  LEA.HI.SX32 R3, R3, -R4, 0x1a ;  /* 0x8000000403037211 */ /* 0x000fc800078fd2ff */
[----:B------:R-:W-:-:S04]  /*0380*/  VIMNMX R6, R3, 0x8, PT ;  /* 0x0000000803067848 */ /* 0x000fc80003fe0100 */
[-C--:B------:R-:W-:Y:S02]  /*0390*/  IABS R14, R6.reuse ;  /* 0x00000006000e7213 */ /* 0x080fe40000000000 */
[----:B------:R-:W-:Y:S02]  /*03a0*/  IABS R8, R6 ;  /* 0x0000000600087213 */ /* 0x000fe40000000000 */
[----:B------:R-:W1:Y:S03]  /*03b0*/  I2F.RP R7, R14 ;  /* 0x0000000e00077306 */ /* 0x000e660000209400 */
[----:B------:R-:W-:-:S05]  /*03c0*/  IMAD.MOV R8, RZ, RZ, -R8 ;  /* 0x000000ffff087224 */ /* 0x000fca00078e0a08 */
[----:B-1----:R-:W1:Y:S02]  /*03d0*/  MUFU.RCP R7, R7 ;  /* 0x0000000700077308 */ /* 0x002e640000001000 */
[----:B-1----:R-:W-:Y:S01]  /*03e0*/  VIADD R2, R7, 0xffffffe ;  /* 0x0ffffffe07027836 */ /* 0x002fe20000000000 */
[----:B------:R-:W-:-:S05]  /*03f0*/  IABS R7, R12 ;  /* 0x0000000c00077213 */ /* 0x000fca0000000000 */
[----:B------:R1:W2:Y:S02]  /*0400*/  F2I.FTZ.U32.TRUNC.NTZ R3, R2 ;  /* 0x0000000200037305 */ /* 0x0002a4000021f000 */
[----:B-1----:R-:W-:Y:S02]  /*0410*/  IMAD.MOV.U32 R2, RZ, RZ, RZ ;  /* 0x000000ffff027224 */ /* 0x002fe400078e00ff */
[----:B--2---:R-:W-:-:S04]  /*0420*/  IMAD.MOV R9, RZ, RZ, -R3 ;  /* 0x000000ffff097224 */ /* 0x004fc800078e0a03 */
[----:B------:R-:W-:-:S04]  /*0430*/  IMAD R9, R9, R14, RZ ;  /* 0x0000000e09097224 */ /* 0x000fc800078e02ff */
[----:B------:R-:W-:-:S04]  /*0440*/  IMAD.HI.U32 R3, R3, R9, R2 ;  /* 0x0000000903037227 */ /* 0x000fc800078e0002 */
[----:B------:R-:W-:Y:S02]  /*0450*/  IMAD R9, R5, -0x300, R12 ;  /* 0xfffffd0005097824 */ /* 0x000fe400078e020c */
[----:B------:R-:W-:-:S03]  /*0460*/  IMAD.HI.U32 R2, R3, R7, RZ ;  /* 0x0000000703027227 */ /* 0x000fc600078e00ff */
[----:B------:R-:W-:Y:S01]  /*0470*/  IABS R5, R9 ;  /* 0x0000000900057213 */ /* 0x000fe20000000000 */
[----:B------:R-:W-:Y:S01]  /*0480*/  IMAD R7, R2, R8, R7 ;  /* 0x0000000802077224 */ /* 0x000fe200078e0207 */
[----:B------:R-:W-:-:S03]  /*0490*/  LOP3.LUT R9, R9, R6, RZ, 0x3c, !PT ;  /* 0x0000000609097212 */ /* 0x000fc600078e3cff */
[----:B------:R-:W-:Y:S01]  /*04a0*/  IMAD.MOV.U32 R2, RZ, RZ, R5 ;  /* 0x000000ffff027224 */ /* 0x000fe200078e0005 */
[----:B------:R-:W-:Y:S01]  /*04b0*/  ISETP.GT.U32.AND P0, PT, R14, R7, PT ;  /* 0x000000070e00720c */ /* 0x000fe20003f04070 */
[----:B------:R-:W-:Y:S01]  /*04c0*/  VIADD R5, R10, 0xffffffe ;  /* 0x0ffffffe0a057836 */ /* 0x000fe20000000000 */
[----:B------:R-:W-:Y:S01]  /*04d0*/  ISETP.GE.AND P4, PT, R9, RZ, PT ;  /* 0x000000ff0900720c */ /* 0x000fe20003f86270 */
[----:B------:R-:W-:-:S04]  /*04e0*/  IMAD.HI.U32 R3, R3, R2, RZ ;  /* 0x0000000203037227 */ /* 0x000fc800078e00ff */
[----:B------:R-:W-:Y:S01]  /*04f0*/  IMAD R8, R3, R8, R2 ;  /* 0x0000000803087224 */ /* 0x000fe200078e0202 */
[----:B------:R-:W1:Y:S01]  /*0500*/  F2I.FTZ.U32.TRUNC.NTZ R5, R5 ;  /* 0x0000000500057305 */ /* 0x000e62000021f000 */
[----:B------:R-:W2:Y:S03]  /*0510*/  S2R R2, SR_TID.X ;  /* 0x0000000000027919 */ /* 0x000ea60000002100 */
[----:B------:R-:W-:Y:S01]  /*0520*/  ISETP.GT.U32.AND P3, PT, R14, R8, PT ;  /* 0x000000080e00720c */ /* 0x000fe20003f64070 */
[----:B------:R-:W-:-:S05]  /*0530*/  @!P0 IMAD.IADD R7, R7, 0x1, -R14 ;  /* 0x0000000107078824 */ /* 0x000fca00078e0a0e */
[----:B------:R-:W-:Y:S01]  /*0540*/  ISETP.GT.U32.AND P0, PT, R14, R7, PT ;  /* 0x000000070e00720c */ /* 0x000fe20003f04070 */
[----:B-1----:R-:W-:-:S06]  /*0550*/  IMAD.MOV R10, RZ, RZ, -R5 ;  /* 0x000000ffff0a7224 */ /* 0x002fcc00078e0a05 */
[--C-:B------:R-:W-:Y:S02]  /*0560*/  @!P3 IMAD.IADD R8, R8, 0x1, -R14.reuse ;  /* 0x000000010808b824 */ /* 0x100fe400078e0a0e */
[----:B------:R-:W-:Y:S02]  /*0570*/  @!P3 VIADD R3, R3, 0x1 ;  /* 0x000000010303b836 */ /* 0x000fe40000000000 */
[----:B------:R-:W-:Y:S01]  /*0580*/  IMAD R11, R10, R21, RZ ;  /* 0x000000150a0b7224 */ /* 0x000fe200078e02ff */
[----:B------:R-:W-:Y:S01]  /*0590*/  ISETP.GE.U32.AND P1, PT, R8, R14, PT ;  /* 0x0000000e0800720c */ /* 0x000fe20003f26070 */
[----:B------:R-:W-:Y:S01]  /*05a0*/  @!P0 IMAD.IADD R7, R7, 0x1, -R14 ;  /* 0x0000000107078824 */ /* 0x000fe200078e0a0e */
[----:B------:R-:W-:Y:S02]  /*05b0*/  ISETP.NE.AND P0, PT, R6, RZ, PT ;  /* 0x000000ff0600720c */ /* 0x000fe40003f05270 */
[----:B------:R-:W-:Y:S01]  /*05c0*/  LOP3.LUT R6, RZ, R6, RZ, 0x33, !PT ;  /* 0x00000006ff067212 */ /* 0x000fe200078e33ff */
[----:B------:R-:W-:-:S05]  /*05d0*/  @!P2 IMAD.MOV R7, RZ, RZ, -R7 ;  /* 0x000000ffff07a224 */ /* 0x000fca00078e0a07 */
[----:B------:R-:W-:Y:S02]  /*05e0*/  SEL R7, R6, R7, !P0 ;  /* 0x0000000706077207 */ /* 0x000fe40004000000 */
[--C-:B--2---:R-:W-:Y:S01]  /*05f0*/  SHF.R.U32.HI R9, RZ, 0x2, R2.reuse ;  /* 0x00000002ff097819 */ /* 0x104fe20000011602 */
[----:B------:R-:W-:Y:S01]  /*0600*/  @P1 VIADD R3, R3, 0x1 ;  /* 0x0000000103031836 */ /* 0x000fe20000000000 */
[--C-:B------:R-:W-:Y:S01]  /*0610*/  SHF.R.U32.HI R8, RZ, 0x4, R2.reuse ;  /* 0x00000004ff087819 */ /* 0x100fe20000011602 */
[----:B------:R-:W-:Y:S01]  /*0620*/  IMAD.IADD R7, R4, 0x1, R7 ;  /* 0x0000000104077824 */ /* 0x000fe200078e0207 */
[----:B------:R-:W-:Y:S01]  /*0630*/  SGXT.U32 R9, R9, 0x5 ;  /* 0x000000050909781a */ /* 0x000fe20000000000 */
[----:B------:R-:W-:Y:S01]  /*0640*/  IMAD.MOV.U32 R4, RZ, RZ, RZ ;  /* 0x000000ffff047224 */ /* 0x000fe200078e00ff */
[--C-:B------:R-:W-:Y:S01]  /*0650*/  SHF.R.U32.HI R91, RZ, 0x4, R2.reuse ;  /* 0x00000004ff5b7819 */ /* 0x100fe20000011602 */
[----:B------:R-:W-:Y:S01]  /*0660*/  IMAD.SHL.U32 R7, R7, 0x40, RZ ;  /* 0x0000004007077824 */ /* 0x000fe200078e00ff */
[----:B------:R-:W-:Y:S01]  /*0670*/  SHF.R.U32.HI R92, RZ, 0x5, R2 ;  /* 0x00000005ff5c7819 */ /* 0x000fe20000011602 */
[----:B------:R-:W-:Y:S01]  /*0680*/  @!P4 IMAD.MOV R3, RZ, RZ, -R3 ;  /* 0x000000ffff03c224 */ /* 0x000fe200078e0a03 */
[----:B------:R-:W-:Y:S01]  /*0690*/  SGXT.U32 R91, R91, 0x1 ;  /* 0x000000015b5b781a */ /* 0x000fe20000000000 */
[----:B------:R-:W-:Y:S01]  /*06a0*/  IMAD.HI.U32 R5, R5, R11, R4 ;  /* 0x0000000b05057227 */ /* 0x000fe200078e0004 */
[----:B------:R-:W-:-:S02]  /*06b0*/  LOP3.LUT R11, R7, R9, RZ, 0xfc, !PT ;  /* 0x00000009070b7212 */ /* 0x000fc400078efcff */
[----:B------:R-:W-:Y:S02]  /*06c0*/  LOP3.LUT R19, R7, 0x20, R9, 0xfe, !PT ;  /* 0x0000002007137812 */ /* 0x000fe400078efe09 */
[----:B------:R-:W-:Y:S02]  /*06d0*/  SEL R4, R6, R3, !P0 ;  /* 0x0000000306047207 */ /* 0x000fe40004000000 */
[----:B------:R-:W-:Y:S02]  /*06e0*/  SGXT.U32 R6, R8, 0x3 ;  /* 0x000000030806781a */ /* 0x000fe40000000000 */
[----:B------:R-:W-:Y:S01]  /*06f0*/  IABS R8, R0 ;  /* 0x0000000000087213 */ /* 0x000fe20000000000 */
[----:B------:R-:W-:Y:S01]  /*0700*/  IMAD.SHL.U32 R4, R4, 0x80, RZ ;  /* 0x0000008004047824 */ /* 0x000fe200078e00ff */
[----:B------:R-:W-:Y:S02]  /*0710*/  IABS R10, R11 ;  /* 0x0000000b000a7213 */ /* 0x000fe40000000000 */
[----:B------:R-:W-:Y:S01]  /*0720*/  IABS R12, R19 ;  /* 0x00000013000c7213 */ /* 0x000fe20000000000 */
[----:B------:R-:W-:Y:S01]  /*0730*/  IMAD.MOV R13, RZ, RZ, -R8 ;  /* 0x000000ffff0d7224 */ /* 0x000fe200078e0a08 */
[----:B------:R-:W-:Y:S01]  /*0740*/  LOP3.LUT R3, R7, R6, RZ, 0xfc, !PT ;  /* 0x0000000607037212 */ /* 0x000fe200078efcff */
[----:B------:R-:W-:Y:S01]  /*0750*/  IMAD.HI.U32 R6, R5, R10, RZ ;  /* 0x0000000a05067227 */ /* 0x000fe200078e00ff */
[----:B------:R-:W-:-:S02]  /*0760*/  LOP3.LUT R20, R4, R9, RZ, 0xfc, !PT ;  /* 0x0000000904147212 */ /* 0x000fc400078efcff */
[----:B------:R-:W-:Y:S01]  /*0770*/  ISETP.GE.AND P1, PT, R11, RZ, PT ;  /* 0x000000ff0b00720c */ /* 0x000fe20003f26270 */
[----:B------:R-:W-:Y:S01]  /*0780*/  IMAD.HI.U32 R5, R5, R12, RZ ;  /* 0x0000000c05057227 */ /* 0x000fe200078e00ff */
[----:B------:R-:W-:Y:S02]  /*0790*/  LOP3.LUT R24, R4, 0x40, R9, 0xfe, !PT ;  /* 0x0000004004187812 */ /* 0x000fe400078efe09 */
[----:B------:R-:W-:Y:S01]  /*07a0*/  LOP3.LUT R26, R4, 0x60, R9, 0xfe, !PT ;  /* 0x00000060041a7812 */ /* 0x000fe200078efe09 */
[-C--:B------:R-:W-:Y:S01]  /*07b0*/  IMAD R10, R6, R13.reuse, R10 ;  /* 0x0000000d060a7224 */ /* 0x080fe200078e020a */
[----:B------:R-:W-:Y:S01]  /*07c0*/  LOP3.LUT R22, R4, 0x20, R9, 0xfe, !PT ;  /* 0x0000002004167812 */ /* 0x000fe200078efe09 */
[----:B------:R-:W-:Y:S01]  /*07d0*/  IMAD R12, R5, R13, R12 ;  /* 0x0000000d050c7224 */ /* 0x000fe200078e020c */
[----:B------:R-:W-:Y:S01]  /*07e0*/  LOP3.LUT R5, R9, 0x20, RZ, 0xfc, !PT ;  /* 0x0000002009057812 */ /* 0x000fe200078efcff */
[----:B------:R-:W-:Y:S01]  /*07f0*/  IMAD.SHL.U32 R11, R2, 0x8, RZ ;  /* 0x00000008020b7824 */ /* 0x000fe200078e00ff */
[C---:B------:R-:W-:Y:S01]  /*0800*/  ISETP.GT.U32.AND P0, PT, R21.reuse, R10, PT ;  /* 0x0000000a1500720c */ /* 0x040fe20003f04070 */
[----:B------:R-:W-:Y:S01]  /*0810*/  IMAD.HI R7, R20, 0x2aaaaaab, RZ ;  /* 0x2aaaaaab14077827 */ /* 0x000fe200078e02ff */
[----:B------:R-:W-:-:S02]  /*0820*/  ISETP.GT.U32.AND P2, PT, R21, R12, PT ;  /* 0x0000000c1500720c */ /* 0x000fc40003f44070 */
[----:B------:R-:W-:Y:S01]  /*0830*/  LOP3.LUT R14, R11, 0x18, R2, 0x48, !PT ;  /* 0x000000180b0e7812 */ /* 0x000fe200078e4802 */
[----:B------:R-:W-:Y:S01]  /*0840*/  IMAD.HI R15, R24, 0x2aaaaaab, RZ ;  /* 0x2aaaaaab180f7827 */ /* 0x000fe200078e02ff */
[----:B------:R-:W-:Y:S02]  /*0850*/  SHF.R.U32.HI R8, RZ, 0x1f, R7 ;  /* 0x0000001fff087819 */ /* 0x000fe40000011607 */
[----:B------:R-:W-:Y:S01]  /*0860*/  LOP3.LUT R6, R9, 0x40, RZ, 0xfc, !PT ;  /* 0x0000004009067812 */ /* 0x000fe200078efcff */
[----:B------:R-:W-:Y:S01]  /*0870*/  IMAD.HI R17, R26, 0x2aaaaaab, RZ ;  /* 0x2aaaaaab1a117827 */ /* 0x000fe200078e02ff */
[----:B------:R-:W-:Y:S02]  /*0880*/  LEA.HI R13, R7, R8, RZ, 0x15 ;  /* 0x00000008070d7211 */ /* 0x000fe400078fa8ff */
[----:B------:R-:W-:Y:S01]  /*0890*/  SHF.R.U32.HI R16, RZ, 0x1f, R15 ;  /* 0x0000001fff107819 */ /* 0x000fe2000001160f */
[--C-:B------:R-:W-:Y:S01]  /*08a0*/  @!P0 IMAD.IADD R10, R10, 0x1, -R21.reuse ;  /* 0x000000010a0a8824 */ /* 0x100fe200078e0a15 */
[C---:B------:R-:W-:Y:S01]  /*08b0*/  LOP3.LUT R7, R9.reuse, 0x60, RZ, 0xfc, !PT ;  /* 0x0000006009077812 */ /* 0x040fe200078efcff */
[----:B------:R-:W-:Y:S01]  /*08c0*/  @!P2 IMAD.IADD R12, R12, 0x1, -R21 ;  /* 0x000000010c0ca824 */ /* 0x000fe200078e0a15 */
[----:B------:R-:W-:Y:S01]  /*08d0*/  SHF.R.U32.HI R18, RZ, 0x1f, R17 ;  /* 0x0000001fff127819 */ /* 0x000fe20000011611 */
[----:B------:R-:W-:Y:S01]  /*08e0*/  IMAD R8, R9, 0x20, R14 ;  /* 0x0000002009087824 */ /* 0x000fe200078e020e */
[C---:B------:R-:W-:Y:S01]  /*08f0*/  ISETP.GT.U32.AND P0, PT, R21.reuse, R10, PT ;  /* 0x0000000a1500720c */ /* 0x040fe20003f04070 */
[----:B------:R-:W-:Y:S01]  /*0900*/  IMAD.HI R9, R22, 0x2aaaaaab, RZ ;  /* 0x2aaaaaab16097827 */ /* 0x000fe200078e02ff */
[----:B------:R-:W-:-:S02]  /*0910*/  ISETP.GT.U32.AND P2, PT, R21, R12, PT ;  /* 0x0000000c1500720c */ /* 0x000fc40003f44070 */
[----:B------:R-:W-:Y:S01]  /*0920*/  ISETP.GE.AND P3, PT, R19, RZ, PT ;  /* 0x000000ff1300720c */ /* 0x000fe20003f66270 */
[--C-:B------:R-:W-:Y:S01]  /*0930*/  IMAD R5, R5, 0x20, R14.reuse ;  /* 0x0000002005057824 */ /* 0x100fe200078e020e */
[----:B------:R-:W-:Y:S01]  /*0940*/  LEA.HI R15, R15, R16, RZ, 0x15 ;  /* 0x000000100f0f7211 */ /* 0x000fe200078fa8ff */
[--C-:B------:R-:W-:Y:S01]  /*0950*/  IMAD R6, R6, 0x20, R14.reuse ;  /* 0x0000002006067824 */ /* 0x100fe200078e020e */
[----:B------:R-:W-:Y:S01]  /*0960*/  LEA.HI R19, R17, R18, RZ, 0x15 ;  /* 0x0000001211137211 */ /* 0x000fe200078fa8ff */
[----:B------:R-:W-:Y:S01]  /*0970*/  IMAD R7, R7, 0x20, R14 ;  /* 0x0000002007077824 */ /* 0x000fe200078e020e */
[----:B------:R-:W1:Y:S01]  /*0980*/  LDC.64 R16, c[0x0][0x210] ;  /* 0x00008400ff107b82 */ /* 0x000e620000000a00 */
[----:B------:R-:W-:Y:S02]  /*0990*/  SHF.R.U32.HI R14, RZ, 0x1f, R9 ;  /* 0x0000001fff0e7819 */ /* 0x000fe40000011609 */
[--C-:B------:R-:W-:Y:S01]  /*09a0*/  @!P0 IMAD.IADD R10, R10, 0x1, -R21.reuse ;  /* 0x000000010a0a8824 */ /* 0x100fe200078e0a15 */
[----:B------:R-:W-:Y:S01]  /*09b0*/  ISETP.NE.AND P0, PT, R0, RZ, PT ;  /* 0x000000ff0000720c */ /* 0x000fe20003f05270 */
[----:B------:R-:W-:Y:S01]  /*09c0*/  @!P2 IMAD.IADD R12, R12, 0x1, -R21 ;  /* 0x000000010c0ca824 */ /* 0x000fe200078e0a15 */
[----:B------:R-:W-:Y:S01]  /*09d0*/  LEA.HI R9, R9, R14, RZ, 0x15 ;  /* 0x0000000e09097211 */ /* 0x000fe200078fa8ff */
[----:B------:R-:W-:Y:S01]  /*09e0*/  @!P1 IMAD.MOV R10, RZ, RZ, -R10 ;  /* 0x000000ffff0a9224 */ /* 0x000fe200078e0a0a */
[----:B------:R-:W-:Y:S01]  /*09f0*/  LOP3.LUT R11, R11, 0x18, RZ, 0xc0, !PT ;  /* 0x000000180b0b7812 */ /* 0x000fe200078ec0ff */
[----:B------:R-:W-:Y:S01]  /*0a00*/  @!P3 IMAD.MOV R12, RZ, RZ, -R12 ;  /* 0x000000ffff0cb224 */ /* 0x000fe200078e0a0c */
[----:B------:R-:W-:Y:S01]  /*0a10*/  LEA R25, R8, UR14, 0x1 ;  /* 0x0000000e08197c11 */ /* 0x000fe2000f8e08ff */
[----:B------:R-:W-:Y:S01]  /*0a20*/  IMAD R18, R9, -0x3000, R22 ;  /* 0xffffd00009127824 */ /* 0x000fe200078e0216 */
[----:B------:R-:W-:Y:S01]  /*0a30*/  LOP3.LUT R9, RZ, R0, RZ, 0x33, !PT ;  /* 0x00000000ff097212 */ /* 0x000fe200078e33ff */
[----:B------:R-:W-:Y:S01]  /*0a40*/  IMAD R14, R13, -0x3000, R20 ;  /* 0xffffd0000d0e7824 */ /* 0x000fe200078e0214 */
[----:B------:R-:W-:Y:S01]  /*0a50*/  LEA R33, R5, UR14, 0x1 ;  /* 0x0000000e05217c11 */ /* 0x000fe2000f8e08ff */
[----:B------:R-:W-:Y:S01]  /*0a60*/  IMAD R20, R15, -0x3000, R24 ;  /* 0xffffd0000f147824 */ /* 0x000fe200078e0218 */
[----:B------:R-:W-:Y:S01]  /*0a70*/  SEL R10, R9, R10, !P0 ;  /* 0x0000000a090a7207 */ /* 0x000fe20004000000 */
[----:B------:R-:W-:Y:S01]  /*0a80*/  IMAD R22, R19, -0x3000, R26 ;  /* 0xffffd00013167824 */ /* 0x000fe200078e021a */
[----:B------:R-:W-:Y:S01]  /*0a90*/  SEL R12, R9, R12, !P0 ;  /* 0x0000000c090c7207 */ /* 0x000fe20004000000 */
[--C-:B------:R-:W-:Y:S01]  /*0aa0*/  IMAD R19, R14, 0xc00, R11.reuse ;  /* 0x00000c000e137824 */ /* 0x100fe200078e020b */
[----:B------:R-:W-:Y:S01]  /*0ab0*/  LEA R35, R6, UR14, 0x1 ;  /* 0x0000000e06237c11 */ /* 0x000fe2000f8e08ff */
[--C-:B------:R-:W-:Y:S01]  /*0ac0*/  IMAD R15, R10, 0xc00, R11.reuse ;  /* 0x00000c000a0f7824 */ /* 0x100fe200078e020b */
[----:B------:R-:W-:Y:S01]  /*0ad0*/  LEA R37, R7, UR14, 0x1 ;  /* 0x0000000e07257c11 */ /* 0x000fe2000f8e08ff */
[--C-:B------:R-:W-:Y:S01]  /*0ae0*/  IMAD R9, R12, 0xc00, R11.reuse ;  /* 0x00000c000c097824 */ /* 0x100fe200078e020b */
[----:B------:R-:W-:Y:S01]  /*0af0*/  LOP3.LUT R92, R92, 0x7fffffc, RZ, 0xc0, !PT ;  /* 0x07fffffc5c5c7812 */ /* 0x000fe200078ec0ff */
[----:B------:R-:W-:-:S02]  /*0b00*/  IMAD R27, R18, 0xc00, R11 ;  /* 0x00000c00121b7824 */ /* 0x000fc400078e020b */
[----:B-1----:R-:W-:-:S04]  /*0b10*/  IMAD.WIDE R14, R15, 0x2, R16 ;  /* 0x000000020f0e7825 */ /* 0x002fc800078e0210 */
[----:B------:R-:W-:Y:S01]  /*0b20*/  IMAD R29, R20, 0xc00, R11 ;  /* 0x00000c00141d7824 */ /* 0x000fe200078e020b */
[----:B------:R-:W-:Y:S01]  /*0b30*/  @!PT LDS RZ, [RZ] ;  /* 0x00000000fffff984 */ /* 0x000fe20000000800 */
[----:B------:R-:W-:Y:S01]  /*0b40*/  @!PT LDS RZ, [RZ] ;  /* 0x00000000fffff984 */ /* 0x000fe20000000800 */
[----:B------:R-:W-:Y:S01]  /*0b50*/  @!PT LDS RZ, [RZ] ;  /* 0x00000000fffff984 */ /* 0x000fe20000000800 */
[----:B------:R-:W-:Y:S01]  /*0b60*/  LDGSTS.E.BYPASS.128 [R25], desc[UR18][R14.64] ;  /* 0x000000000e197fae */ /* 0x000fe2000b901c52 */
[----:B------:R-:W-:Y:S01]  /*0b70*/  IMAD.WIDE R16, R9, 0x2, R16 ;  /* 0x0000000209107825 */ /* 0x000fe200078e0210 */
[----:B------:R-:W-:-:S03]  /*0b80*/  IADD3 R9, P0, R14, 0x80, RZ ;  /* 0x000000800e097810 */ /* 0x000fc60007f1e0ff */
[----:B------:R-:W-:Y:S01]  /*0b90*/  IMAD R11, R22, 0xc00, R11 ;  /* 0x00000c00160b7824 */ /* 0x000fe200078e020b */
[----:B------:R-:W-:Y:S01]  /*0ba0*/  LDGSTS.E.BYPASS.128 [R33], desc[UR18][R16.64] ;  /* 0x0000000010217fae */ /* 0x000fe2000b901c52 */
[--C-:B----4-:R-:W-:Y:S01]  /*0bb0*/  IMAD.WIDE R18, R19, 0x2, R30.reuse ;  /* 0x0000000213127825 */ /* 0x110fe200078e021e */
[----:B------:R-:W-:Y:S02]  /*0bc0*/  IADD3 R10, P1, R16, 0x80, RZ ;  /* 0x00000080100a7810 */ /* 0x000fe40007f3e0ff */
[----:B------:R-:W0:Y:S01]  /*0bd0*/  LDGDEPBAR ;  /* 0x00000000000079af */ /* 0x000e220000000000 */
[----:B------:R-:W-:-:S03]  /*0be0*/  IMAD.WIDE R26, R27, 0x2, R30 ;  /* 0x000000021b1a7825 */ /* 0x000fc600078e021e */
[----:B------:R-:W-:Y:S01]  /*0bf0*/  LDGSTS.E.BYPASS.128 [R25+0x3000], desc[UR18][R18.64] ;  /* 0x0300000012197fae */ /* 0x000fe2000b901c52 */
[--C-:B------:R-:W-:Y:S01]  /*0c00*/  IMAD.WIDE R28, R29, 0x2, R30.reuse ;  /* 0x000000021d1c7825 */ /* 0x100fe200078e021e */
[----:B------:R-:W-:Y:S02]  /*0c10*/  IADD3 R20, P2, R26, 0x80, RZ ;  /* 0x000000801a147810 */ /* 0x000fe40007f5e0ff */
[----:B------:R-:W-:Y:S01]  /*0c20*/  LDGSTS.E.BYPASS.128 [R33+0x3000], desc[UR18][R26.64] ;  /* 0x030000001a217fae */ /* 0x000fe2000b901c52 */
[----:B------:R-:W-:-:S03]  /*0c30*/  IMAD.WIDE R30, R11, 0x2, R30 ;  /* 0x000000020b1e7825 */ /* 0x000fc600078e021e */
[----:B------:R-:W-:Y:S01]  /*0c40*/  LDGSTS.E.BYPASS.128 [R35+0x3000], desc[UR18][R28.64] ;  /* 0x030000001c237fae */ /* 0x000fe2000b901c52 */
[----:B------:R-:W-:Y:S01]  /*0c50*/  IMAD.X R11, RZ, RZ, R15, P0 ;  /* 0x000000ffff0b7224 */ /* 0x000fe200000e060f */
[----:B------:R-:W-:Y:S01]  /*0c60*/  IADD3 R12, P0, R18, 0x80, RZ ;  /* 0x00000080120c7810 */ /* 0x000fe20007f1e0ff */
[----:B------:R-:W-:Y:S01]  /*0c70*/  IMAD.X R13, RZ, RZ, R17, P1 ;  /* 0x000000ffff0d7224 */ /* 0x000fe200008e0611 */
[----:B------:R-:W-:Y:S01]  /*0c80*/  LDGSTS.E.BYPASS.128 [R37+0x3000], desc[UR18][R30.64] ;  /* 0x030000001e257fae */ /* 0x000fe2000b901c52 */
[----:B------:R-:W-:Y:S01]  /*0c90*/  IADD3 R22, P1, R28, 0x80, RZ ;  /* 0x000000801c167810 */ /* 0x000fe20007f3e0ff */
[----:B------:R-:W-:Y:S02]  /*0ca0*/  IMAD.X R88, RZ, RZ, R27, P2 ;  /* 0x000000ffff587224 */ /* 0x000fe400010e061b */
[----:B------:R-:W0:Y:S01]  /*0cb0*/  LDGDEPBAR ;  /* 0x00000000000079af */ /* 0x000e220000000000 */
[----:B------:R-:W-:Y:S01]  /*0cc0*/  IMAD.X R21, RZ, RZ, R19, P0 ;  /* 0x000000ffff157224 */ /* 0x000fe200000e0613 */
[----:B------:R-:W-:Y:S01]  /*0cd0*/  BAR.SYNC.DEFER_BLOCKING 0x0 ;  /* 0x0000000000007b1d */ /* 0x000fe20000010000 */
[----:B------:R-:W-:Y:S01]  /*0ce0*/  IADD3 R23, P0, R30, 0x80, RZ ;  /* 0x000000801e177810 */ /* 0x000fe20007f1e0ff */
[----:B------:R-:W-:-:S04]  /*0cf0*/  IMAD.X R89, RZ, RZ, R29, P1 ;  /* 0x000000ffff597224 */ /* 0x000fc800008e061d */
[----:B------:R-:W-:Y:S01]  /*0d00*/  IMAD.X R90, RZ, RZ, R31, P0 ;  /* 0x000000ffff5a7224 */ /* 0x000fe200000e061f */
[----:B------:R-:W-:Y:S01]  /*0d10*/  @!PT LDS RZ, [RZ] ;  /* 0x00000000fffff984 */ /* 0x000fe20000000800 */
[----:B------:R-:W-:Y:S01]  /*0d20*/  @!PT LDS RZ, [RZ] ;  /* 0x00000000fffff984 */ /* 0x000fe20000000800 */
[----:B------:R-:W-:Y:S01]  /*0d30*/  @!PT LDS RZ, [RZ] ;  /* 0x00000000fffff984 */ /* 0x000fe20000000800 */
[----:B------:R-:W-:Y:S04]  /*0d40*/  LDGSTS.E.BYPASS.128 [R25+0x1000], desc[UR18][R14.64+0x40] ;  /* 0x010000400e197fae */ /* 0x000fe8000b901c52 */
[----:B------:R-:W-:Y:S04]  /*0d50*/  LDGSTS.E.BYPASS.128 [R33+0x1000], desc[UR18][R16.64+0x40] ;  /* 0x0100004010217fae */ /* 0x000fe8000b901c52 */
[----:B------:R-:W0:Y:S04]  /*0d60*/  LDGDEPBAR ;  /* 0x00000000000079af */ /* 0x000e280000000000 */
[----:B------:R1:W-:Y:S04]  /*0d70*/  LDGSTS.E.BYPASS.128 [R25+0x5000], desc[UR18][R18.64+0x40] ;  /* 0x0500004012197fae */ /* 0x0003e8000b901c52 */
[----:B------:R2:W-:Y:S04]  /*0d80*/  LDGSTS.E.BYPASS.128 [R33+0x5000], desc[UR18][R26.64+0x40] ;  /* 0x050000401a217fae */ /* 0x0005e8000b901c52 */
[----:B------:R3:W-:Y:S04]  /*0d90*/  LDGSTS.E.BYPASS.128 [R35+0x5000], desc[UR18][R28.64+0x40] ;  /* 0x050000401c237fae */ /* 0x0007e8000b901c52 */
[----:B------:R4:W-:Y:S01]  /*0da0*/  LDGSTS.E.BYPASS.128 [R37+0x5000], desc[UR18][R30.64+0x40] ;  /* 0x050000401e257fae */ /* 0x0009e2000b901c52 */
[----:B-1----:R-:W-:-:S03]  /*0db0*/  CS2R R24, SRZ ;  /* 0x0000000000187805 */ /* 0x002fc6000001ff00 */
[----:B------:R-:W0:Y:S01]  /*0dc0*/  LDGDEPBAR ;  /* 0x00000000000079af */ /* 0x000e220000000000 */
[----:B--2---:R-:W-:Y:S02]  /*0dd0*/  CS2R R26, SRZ ;  /* 0x00000000001a7805 */ /* 0x004fe4000001ff00 */
[----:B------:R-:W-:Y:S02]  /*0de0*/  CS2R R32, SRZ ;  /* 0x0000000000207805 */ /* 0x000fe4000001ff00 */
[----:B---3--:R-:W-:Y:S02]  /*0df0*/  CS2R R28, SRZ ;  /* 0x00000000001c7805 */ /* 0x008fe4000001ff00 */
[----:B------:R-:W-:Y:S02]  /*0e00*/  CS2R R34, SRZ ;  /* 0x0000000000227805 */ /* 0x000fe4000001ff00 */
[----:B----4-:R-:W-:Y:S02]  /*0e10*/  CS2R R30, SRZ ;  /* 0x00000000001e7805 */ /* 0x010fe4000001ff00 */
[----:B------:R-:W-:-:S07]  /*0e20*/  CS2R R36, SRZ ;  /* 0x0000000000247805 */ /* 0x000fce000001ff00 */
.L_x_0:
[----:B------:R-:W1:Y:S01]  /*0e30*/  SHFL.IDX PT, R14, R92, RZ, 0x1f ;  /* 0x00001fff5c0e7589 */ /* 0x000e6200000e0000 */
[----:B------:R-:W-:Y:S01]  /*0e40*/  UIADD3 UR6, UR6, 0x1, URZ ;  /* 0x0000000106067890 */ /* 0x000fe2000fffe03f */
[----:B------:R-:W-:-:S04]  /*0e50*/  DEPBAR.LE SB0, 0x2 ;  /* 0x000080800000791a */ /* 0x000fc80000000000 */
[----:B------:R-:W-:Y:S01]  /*0e60*/  UISETP.GE.AND UP0, UPT, UR6, 0x3, UPT ;  /* 0x000000030600788c */ /* 0x000fe2000bf06270 */
[----:B------:R-:W-:Y:S01]  /*0e70*/  BAR.SYNC.DEFER_BLOCKING 0x0 ;  /* 0x0000000000007b1d */ /* 0x000fe20000010000 */
[----:B------:R-:W-:Y:S01]  /*0e80*/  UIADD3 UR15, UR15, 0x1, URZ ;  /* 0x000000010f0f7890 */ /* 0x000fe2000fffe03f */
[----:B------:R-:W-:Y:S01]  /*0e90*/  VIADD R93, R93, 0x20 ;  /* 0x000000205d5d7836 */ /* 0x000fe20000000000 */
[----:B------:R-:W-:Y:S01]  /*0ea0*/  USEL UR16, UR6, URZ, !UP0 ;  /* 0x0000003f06107287 */ /* 0x000fe2000c000000 */
[----:B------:R-:W-:Y:S02]  /*0eb0*/  IADD3 R18, P1, R9, UR4, RZ ;  /* 0x0000000409127c10 */ /* 0x000fe4000ff3e0ff */
[----:B------:R-:W-:Y:S01]  /*0ec0*/  UMOV UR11, 0x80000020 ;  /* 0x80000020000b7882 */ /* 0x000fe20000000000 */
[----:B------:R-:W-:Y:S01]  /*0ed0*/  ULEA UR6, UR16, UR14, 0xc ;  /* 0x0000000e10067291 */ /* 0x000fe2000f8e603f */
[----:B------:R-:W-:Y:S02]  /*0ee0*/  ISETP.GE.U32.AND P0, PT, R93, 0xbc0, PT ;  /* 0x00000bc05d00780c */ /* 0x000fe40003f06070 */
[----:B------:R-:W-:Y:S01]  /*0ef0*/  IADD3.X R19, R11, UR5, RZ, P1, !PT ;  /* 0x000000050b137c10 */ /* 0x000fe20008ffe4ff */
[----:B------:R-:W-:Y:S01]  /*0f00*/  USHF.R.U32.HI UR8, URZ, 0x4, UR6 ;  /* 0x000000043f087899 */ /* 0x000fe20008011606 */
[----:B------:R-:W-:Y:S01]  /*0f10*/  IADD3 R16, P1, R10, UR4, RZ ;  /* 0x000000040a107c10 */ /* 0x000fe2000ff3e0ff */
[----:B------:R-:W-:-:S02]  /*0f20*/  ULEA UR6, UR16, UR17, 0xd ;  /* 0x0000001110067291 */ /* 0x000fc4000f8e683f */
[----:B------:R-:W-:Y:S01]  /*0f30*/  ULOP3.LUT UR8, UR8, 0x3fff, URZ, 0xc0, !UPT ;  /* 0x00003fff08087892 */ /* 0x000fe2000f8ec03f */
[----:B------:R-:W-:Y:S01]  /*0f40*/  IADD3.X R17, R13, UR5, RZ, P1, !PT ;  /* 0x000000050d117c10 */ /* 0x000fe20008ffe4ff */
[----:B------:R-:W-:Y:S01]  /*0f50*/  USHF.R.U32.HI UR6, URZ, 0x4, UR6 ;  /* 0x000000043f067899 */ /* 0x000fe20008011606 */
[----:B-1----:R-:W-:Y:S02]  /*0f60*/  R2UR UR7, R14 ;  /* 0x000000000e0772ca */ /* 0x002fe400000e0000 */
[----:B------:R-:W-:Y:S01]  /*0f70*/  IADD3 R14, P1, R12, UR4, RZ ;  /* 0x000000040c0e7c10 */ /* 0x000fe2000ff3e0ff */
[----:B------:R-:W-:Y:S01]  /*0f80*/  ULOP3.LUT UR6, UR6, 0x3fff, URZ, 0xc0, !UPT ;  /* 0x00003fff06067892 */ /* 0x000fe2000f8ec03f */
[----:B------:R-:W-:-:S03]  /*0f90*/  WARPGROUP.ARRIVE ;  /* 0x00000000000079c5 */ /* 0x000fc60000000000 */
[----:B------:R-:W-:-:S06]  /*0fa0*/  ULOP3.LUT UR10, UR6, 0x2000000, URZ, 0xfc, !UPT ;  /* 0x02000000060a7892 */ /* 0x000fcc000f8efc3f */
[----:B------:R-:W-:-:S04]  /*0fb0*/  USHF.L.U32 UR7, UR7, 0x6, URZ ;  /* 0x0000000607077899 */ /* 0x000fc8000800063f */
[----:B------:R-:W-:-:S04]  /*0fc0*/  ULOP3.LUT UR7, UR7, 0xc0, URZ, 0xc0, !UPT ;  /* 0x000000c007077892 */ /* 0x000fc8000f8ec03f */
[----:B------:R-:W-:-:S03]  /*0fd0*/  UIADD3 UR12, UP0, UR7, UR8, URZ ;  /* 0x00000008070c7290 */ /* 0x000fc6000ff1e03f */
[----:B------:R-:W-:Y:S01]  /*0fe0*/  UMOV UR7, URZ ;  /* 0x0000003f00077c82 */ /* 0x000fe20008000000 */
[----:B------:R-:W-:Y:S02]  /*0ff0*/  UIADD3.X UR13, URZ, URZ, URZ, UP0, !UPT ;  /* 0x0000003f3f0d7290 */ /* 0x000fe400087fe43f */
[----:B------:R-:W-:Y:S02]  /*1000*/  ULOP3.LUT UR8, UR12, 0x1000000, URZ, 0xfc, !UPT ;  /* 0x010000000c087892 */ /* 0x000fe4000f8efc3f */
[----:B------:R-:W-:Y:S02]  /*1010*/  ULOP3.LUT UR9, UR13, 0x80000020, URZ, 0xfc, !UPT ;  /* 0x800000200d097892 */ /* 0x000fe4000f8efc3f */
[----:B------:R-:W-:-:S04]  /*1020*/  UISETP.GE.AND UP0, UPT, UR15, 0x3, UPT ;  /* 0x000000030f00788c */ /* 0x000fc8000bf06270 */
[----:B------:R-:W-:-:S03]  /*1030*/  USEL UR15, UR15, URZ, !UP0 ;  /* 0x0000003f0f0f7287 */ /* 0x000fc6000c000000 */
[----:B------:R-:W-:Y:S01]  /*1040*/  HGMMA.64x128x16.F32.BF16 R24, gdesc[UR8], R24 ;  /* 0x01e00000081879f0 */ /* 0x000fe20008701818 */
[----:B------:R-:W-:Y:S01]  /*1050*/  UMOV UR8, 0x1000002 ;  /* 0x0100000200087882 */ /* 0x000fe20000000000 */
[----:B------:R-:W-:Y:S01]  /*1060*/  UMOV UR9, 0x80000020 ;  /* 0x8000002000097882 */ /* 0x000fe20000000000 */
[----:B------:R-:W-:Y:S01]  /*1070*/  UMOV UR10, 0x2000002 ;  /* 0x02000002000a7882 */ /* 0x000fe20000000000 */
[----:B------:R-:W-:Y:S01]  /*1080*/  UMOV UR11, 0x80000020 ;  /* 0x80000020000b7882 */ /* 0x000fe20000000000 */
[----:B------:R-:W-:Y:S02]  /*1090*/  UIADD3.64 UR8, UR12, UR8, URZ ;  /* 0x000000080c087297 */ /* 0x000fe4000fffe03f */
[----:B------:R-:W-:Y:S02]  /*10a0*/  UIADD3.64 UR10, UR6, UR10, URZ ;  /* 0x0000000a060a7297 */ /* 0x000fe4000fffe03f */
[----:B------:R-:W-:-:S06]  /*10b0*/  ULEA UR6, UR15, UR14, 0xc ;  /* 0x0000000e0f067291 */ /* 0x000fcc000f8e603f */
[----:B------:R-:W-:Y:S01]  /*10c0*/  LEA R15, R8, UR6, 0x1 ;  /* 0x00000006080f7c11 */ /* 0x000fe2000f8e08ff */
[----:B------:R-:W-:Y:S03]  /*10d0*/  HGMMA.64x128x16.F32.BF16 R24, gdesc[UR8], R24, gsb0 ;  /* 0x01e00000081879f0 */ /* 0x000fe60008001818 */
[----:B------:R-:W-:Y:S02]  /*10e0*/  WARPGROUP.DEPBAR.LE gsb0, 0x1 ;  /* 0x00008000000079c5 */ /* 0x000fe40000010100 */
[----:B------:R-:W-:Y:S06]  /*10f0*/  BAR.SYNC.DEFER_BLOCKING 0x0 ;  /* 0x0000000000007b1d */ /* 0x000fec0000010000 */
[----:B------:R-:W-:Y:S01]  /*1100*/  @!PT LDS RZ, [RZ] ;  /* 0x00000000fffff984 */ /* 0x000fe20000000800 */
[----:B------:R-:W-:Y:S01]  /*1110*/  @!PT LDS RZ, [RZ] ;  /* 0x00000000fffff984 */ /* 0x000fe20000000800 */
[----:B------:R-:W-:Y:S01]  /*1120*/  @!PT LDS RZ, [RZ] ;  /* 0x00000000fffff984 */ /* 0x000fe20000000800 */
[----:B------:R1:W-:Y:S02]  /*1130*/  LDGSTS.E.BYPASS.128 [R15], desc[UR18][R18.64], !P0 ;  /* 0x00000000120f7fae */ /* 0x0003e4000c101c52 */
[----:B-1----:R-:W-:Y:S01]  /*1140*/  LEA R19, R5, UR6, 0x1 ;  /* 0x0000000605137c11 */ /* 0x002fe2000f8e08ff */
[----:B------:R-:W-:Y:S01]  /*1150*/  ULEA UR6, UR15, UR17, 0xd ;  /* 0x000000110f067291 */ /* 0x000fe2000f8e683f */
[----:B------:R-:W-:-:S03]  /*1160*/  IADD3.X R15, R21, UR5, RZ, P1, !PT ;  /* 0x00000005150f7c10 */ /* 0x000fc60008ffe4ff */
[----:B------:R1:W-:Y:S02]  /*1170*/  LDGSTS.E.BYPASS.128 [R19], desc[UR18][R16.64], !P0 ;  /* 0x0000000010137fae */ /* 0x0003e4000c101c52 */
[----:B------:R-:W-:Y:S02]  /*1180*/  LEA R18, R5, UR6, 0x1 ;  /* 0x0000000605127c11 */ /* 0x000fe4000f8e08ff */
[----:B------:R-:W0:Y:S01]  /*1190*/  LDGDEPBAR ;  /* 0x00000000000079af */ /* 0x000e220000000000 */
[----:B-1----:R-:W-:-:S05]  /*11a0*/  LEA R17, R8, UR6, 0x1 ;  /* 0x0000000608117c11 */ /* 0x002fca000f8e08ff */
[----:B------:R1:W-:Y:S02]  /*11b0*/  LDGSTS.E.BYPASS.128 [R17], desc[UR18][R14.64], !P0 ;  /* 0x000000000e117fae */ /* 0x0003e4000c101c52 */
[----:B-1----:R-:W-:-:S04]  /*11c0*/  IADD3 R14, P1, R20, UR4, RZ ;  /* 0x00000004140e7c10 */ /* 0x002fc8000ff3e0ff */
[----:B------:R-:W-:Y:S02]  /*11d0*/  IADD3.X R15, R88, UR5, RZ, P1, !PT ;  /* 0x00000005580f7c10 */ /* 0x000fe40008ffe4ff */
[----:B------:R-:W-:-:S03]  /*11e0*/  IADD3 R16, P1, R22, UR4, RZ ;  /* 0x0000000416107c10 */ /* 0x000fc6000ff3e0ff */
[----:B------:R1:W-:Y:S01]  /*11f0*/  LDGSTS.E.BYPASS.128 [R18], desc[UR18][R14.64], !P0 ;  /* 0x000000000e127fae */ /* 0x0003e2000c101c52 */
[----:B------:R-:W-:Y:S02]  /*1200*/  IADD3.X R17, R89, UR5, RZ, P1, !PT ;  /* 0x0000000559117c10 */ /* 0x000fe40008ffe4ff */
[----:B-1----:R-:W-:Y:S02]  /*1210*/  LEA R15, R6, UR6, 0x1 ;  /* 0x00000006060f7c11 */ /* 0x002fe4000f8e08ff */
[----:B------:R-:W-:Y:S01]  /*1220*/  IADD3 R18, P1, R23, UR4, RZ ;  /* 0x0000000417127c10 */ /* 0x000fe2000ff3e0ff */
[----:B------:R-:W-:Y:S02]  /*1230*/  UIADD3 UR4, UP0, UR4, 0x40, URZ ;  /* 0x0000004004047890 */ /* 0x000fe4000ff1e03f */
[----:B------:R1:W-:Y:S01]  /*1240*/  LDGSTS.E.BYPASS.128 [R15], desc[UR18][R16.64], !P0 ;  /* 0x00000000100f7fae */ /* 0x0003e2000c101c52 */
[----:B------:R-:W-:Y:S01]  /*1250*/  IADD3.X R19, R90, UR5, RZ, P1, !PT ;  /* 0x000000055a137c10 */ /* 0x000fe20008ffe4ff */
[----:B------:R-:W-:Y:S01]  /*1260*/  UIADD3.X UR5, URZ, UR5, URZ, UP0, !UPT ;  /* 0x000000053f057290 */ /* 0x000fe200087fe43f */
[----:B-1----:R-:W-:Y:S01]  /*1270*/  LEA R17, R7, UR6, 0x1 ;  /* 0x0000000607117c11 */ /* 0x002fe2000f8e08ff */
[----:B------:R-:W-:-:S04]  /*1280*/  UMOV UR6, UR16 ;  /* 0x0000001000067c82 */ /* 0x000fc80008000000 */
[----:B------:R1:W-:Y:S01]  /*1290*/  LDGSTS.E.BYPASS.128 [R17], desc[UR18][R18.64], !P0 ;  /* 0x0000000012117fae */ /* 0x0003e2000c101c52 */
[----:B------:R-:W-:-:S03]  /*12a0*/  ISETP.GE.U32.AND P0, PT, R93, 0xbe0, PT ;  /* 0x00000be05d00780c */ /* 0x000fc60003f06070 */
[----:B------:R-:W0:Y:S10]  /*12b0*/  LDGDEPBAR ;  /* 0x00000000000079af */ /* 0x000e340000000000 */
[----:B-1----:R-:W-:Y:S05]  /*12c0*/  @!P0 BRA `(.L_x_0) ;  /* 0xfffffff800d88947 */ /* 0x002fea000383ffff */
[----:B------:R-:W-:Y:S02]  /*12d0*/  WARPGROUP.DEPBAR.LE gsb0, 0x0 ;  /* 0x00008000000079c5 */ /* 0x000fe40000010000 */
[----:B------:R-:W-:-:S04]  /*12e0*/  DEPBAR.LE SB0, 0x0 ;  /* 0x000080000000791a */ /* 0x000fc80000000000 */
[--C-:B------:R-:W-:Y:S02]  /*12f0*/  SHF.R.U32.HI R5, RZ, 0x1, R2.reuse ;  /* 0x00000001ff057819 */ /* 0x100fe40000011602 */
[----:B------:R-:W-:Y:S02]  /*1300*/  SHF.R.U32.HI R8, RZ, 0x5, R2 ;  /* 0x00000005ff087819 */ /* 0x000fe40000011602 */
[----:B------:R-:W-:Y:S02]  /*1310*/  LOP3.LUT R6, R2, 0xf, RZ, 0xc0, !PT ;  /* 0x0000000f02067812 */ /* 0x000fe400078ec0ff */
[----:B------:R-:W-:Y:S02]  /*1320*/  LOP3.LUT R7, R5, 0x8, RZ, 0xc0, !PT ;  /* 0x0000000805077812 */ /* 0x000fe400078ec0ff */
[----:B------:R-:W-:Y:S02]  /*1330*/  LOP3.LUT R5, R8, 0x3, RZ, 0xc0, !PT ;  /* 0x0000000308057812 */ /* 0x000fe400078ec0ff */
[----:B------:R-:W-:Y:S01]  /*1340*/  F2FP.BF16.F32.PACK_AB R24, R25, R24 ;  /* 0x000000181918723e */ /* 0x000fe200000010ff */
[----:B------:R-:W-:Y:S01]  /*1350*/  IMAD R6, R6, 0x88, R7 ;  /* 0x0000008806067824 */ /* 0x000fe200078e0207 */
[----:B------:R-:W-:Y:S01]  /*1360*/  F2FP.BF16.F32.PACK_AB R25, R27, R26 ;  /* 0x0000001a1b19723e */ /* 0x000fe200000010ff */
[----:B------:R-:W-:Y:S01]  /*1370*/  IMAD.SHL.U32 R8, R5, 0x2, RZ ;  /* 0x0000000205087824 */ /* 0x000fe200078e00ff */
[----:B------:R-:W-:Y:S01]  /*1380*/  F2FP.BF16.F32.PACK_AB R32, R33, R32 ;  /* 0x000000202120723e */ /* 0x000fe200000010ff */
[----:B------:R-:W-:Y:S01]  /*1390*/  IMAD R5, R5, 0x880, R6 ;  /* 0x0000088005057824 */ /* 0x000fe200078e0206 */
[----:B------:R-:W-:Y:S01]  /*13a0*/  F2FP.BF16.F32.PACK_AB R26, R29, R28 ;  /* 0x0000001c1d1a723e */ /* 0x000fe200000010ff */
[----:B------:R-:W1:Y:S01]  /*13b0*/  LDC.64 R6, c[0x0][0x220] ;  /* 0x00008800ff067b82 */ /* 0x000e620000000a00 */
[----:B------:R-:W-:-:S02]  /*13c0*/  F2FP.BF16.F32.PACK_AB R27, R31, R30 ;  /* 0x0000001e1f1b723e */ /* 0x000fc400000010ff */
[----:B------:R-:W-:Y:S02]  /*13d0*/  F2FP.BF16.F32.PACK_AB R33, R35, R34 ;  /* 0x000000222321723e */ /* 0x000fe400000010ff */
[----:B------:R-:W-:Y:S02]  /*13e0*/  F2FP.BF16.F32.PACK_AB R40, R41, R40 ;  /* 0x000000282928723e */ /* 0x000fe400000010ff */
[----:B------:R-:W-:Y:S01]  /*13f0*/  LEA R5, R5, UR14, 0x1 ;  /* 0x0000000e05057c11 */ /* 0x000fe2000f8e08ff */
[----:B------:R-:W-:Y:S01]  /*1400*/  BAR.SYNC.DEFER_BLOCKING 0x0 ;  /* 0x0000000000007b1d */ /* 0x000fe20000010000 */
[----:B------:R-:W-:Y:S02]  /*1410*/  F2FP.BF16.F32.PACK_AB R34, R37, R36 ;  /* 0x000000242522723e */ /* 0x000fe400000010ff */
[----:B------:R-:W-:Y:S02]  /*1420*/  F2FP.BF16.F32.PACK_AB R35, R39, R38 ;  /* 0x000000262723723e */ /* 0x000fe400000010ff */
[----:B------:R-:W-:-:S02]  /*1430*/  F2FP.BF16.F32.PACK_AB R41, R43, R42 ;  /* 0x0000002a2b29723e */ /* 0x000fc400000010ff */
[----:B------:R-:W-:Y:S02]  /*1440*/  F2FP.BF16.F32.PACK_AB R48, R49, R48 ;  /* 0x000000303130723e */ /* 0x000fe400000010ff */
[----:B------:R-:W-:Y:S01]  /*1450*/  F2FP.BF16.F32.PACK_AB R42, R45, R44 ;  /* 0x0000002c2d2a723e */ /* 0x000fe200000010ff */
[----:B------:R-:W-:Y:S01]  /*1460*/  IMAD.SHL.U32 R45, R2, 0x8, RZ ;  /* 0x00000008022d7824 */ /* 0x000fe200078e00ff */
[----:B------:R-:W-:Y:S02]  /*1470*/  F2FP.BF16.F32.PACK_AB R43, R47, R46 ;  /* 0x0000002e2f2b723e */ /* 0x000fe400000010ff */
[----:B------:R-:W-:Y:S02]  /*1480*/  F2FP.BF16.F32.PACK_AB R49, R51, R50 ;  /* 0x000000323331723e */ /* 0x000fe400000010ff */
[----:B------:R-:W-:Y:S02]  /*1490*/  F2FP.BF16.F32.PACK_AB R56, R57, R56 ;  /* 0x000000383938723e */ /* 0x000fe400000010ff */
[----:B------:R-:W-:-:S02]  /*14a0*/  F2FP.BF16.F32.PACK_AB R50, R53, R52 ;  /* 0x000000343532723e */ /* 0x000fc400000010ff */
[----:B------:R-:W-:Y:S02]  /*14b0*/  F2FP.BF16.F32.PACK_AB R51, R55, R54 ;  /* 0x000000363733723e */ /* 0x000fe400000010ff */
[----:B------:R-:W-:Y:S02]  /*14c0*/  F2FP.BF16.F32.PACK_AB R57, R59, R58 ;  /* 0x0000003a3b39723e */ /* 0x000fe400000010ff */
[----:B------:R-:W-:Y:S01]  /*14d0*/  F2FP.BF16.F32.PACK_AB R64, R65, R64 ;  /* 0x000000404140723e */ /* 0x000fe200000010ff */
[----:B------:R-:W-:Y:S01]  /*14e0*/  STSM.16.M88.4 [R5], R24 ;  /* 0x0000001805007844 */ /* 0x000fe20000000200 */
[----:B------:R-:W-:Y:S02]  /*14f0*/  F2FP.BF16.F32.PACK_AB R58, R61, R60 ;  /* 0x0000003c3d3a723e */ /* 0x000fe400000010ff */
[----:B------:R-:W-:Y:S01]  /*1500*/  F2FP.BF16.F32.PACK_AB R59, R63, R62 ;  /* 0x0000003e3f3b723e */ /* 0x000fe200000010ff */
[----:B------:R2:W-:Y:S01]  /*1510*/  STSM.16.M88.4 [R5+0x20], R32 ;  /* 0x0000202005007844 */ /* 0x0005e20000000200 */
[----:B------:R-:W-:-:S02]  /*1520*/  F2FP.BF16.F32.PACK_AB R65, R67, R66 ;  /* 0x000000424341723e */ /* 0x000fc400000010ff */
[----:B------:R-:W-:Y:S01]  /*1530*/  F2FP.BF16.F32.PACK_AB R72, R73, R72 ;  /* 0x000000484948723e */ /* 0x000fe200000010ff */
[----:B------:R3:W-:Y:S01]  /*1540*/  STSM.16.M88.4 [R5+0x40], R40 ;  /* 0x0000402805007844 */ /* 0x0007e20000000200 */
[----:B------:R-:W-:Y:S02]  /*1550*/  F2FP.BF16.F32.PACK_AB R66, R69, R68 ;  /* 0x000000444542723e */ /* 0x000fe400000010ff */
[----:B------:R-:W-:Y:S01]  /*1560*/  F2FP.BF16.F32.PACK_AB R67, R71, R70 ;  /* 0x000000464743723e */ /* 0x000fe200000010ff */
[----:B------:R-:W-:Y:S01]  /*1570*/  STSM.16.M88.4 [R5+0x60], R48 ;  /* 0x0000603005007844 */ /* 0x000fe20000000200 */
[----:B------:R-:W-:Y:S02]  /*1580*/  F2FP.BF16.F32.PACK_AB R73, R75, R74 ;  /* 0x0000004a4b49723e */ /* 0x000fe400000010ff */
[----:B------:R-:W-:Y:S01]  /*1590*/  F2FP.BF16.F32.PACK_AB R80, R81, R80 ;  /* 0x000000505150723e */ /* 0x000fe200000010ff */
[----:B------:R-:W-:Y:S01]  /*15a0*/  STSM.16.M88.4 [R5+0x80], R56 ;  /* 0x0000803805007844 */ /* 0x000fe20000000200 */
[----:B------:R-:W-:-:S02]  /*15b0*/  F2FP.BF16.F32.PACK_AB R74, R77, R76 ;  /* 0x0000004c4d4a723e */ /* 0x000fc400000010ff */
[----:B------:R-:W-:Y:S01]  /*15c0*/  F2FP.BF16.F32.PACK_AB R75, R79, R78 ;  /* 0x0000004e4f4b723e */ /* 0x000fe200000010ff */
[----:B------:R-:W-:Y:S01]  /*15d0*/  STSM.16.M88.4 [R5+0xa0], R64 ;  /* 0x0000a04005007844 */ /* 0x000fe20000000200 */
[----:B------:R-:W-:Y:S02]  /*15e0*/  F2FP.BF16.F32.PACK_AB R81, R83, R82 ;  /* 0x000000525351723e */ /* 0x000fe400000010ff */
[----:B------:R-:W-:Y:S01]  /*15f0*/  F2FP.BF16.F32.PACK_AB R82, R85, R84 ;  /* 0x000000545552723e */ /* 0x000fe200000010ff */
[----:B------:R-:W-:Y:S01]  /*1600*/  STSM.16.M88.4 [R5+0xc0], R72 ;  /* 0x0000c04805007844 */ /* 0x000fe20000000200 */
[----:B------:R-:W-:Y:S02]  /*1610*/  F2FP.BF16.F32.PACK_AB R83, R87, R86 ;  /* 0x000000565753723e */ /* 0x000fe400000010ff */
[----:B------:R-:W-:Y:S02]  /*1620*/  LOP3.LUT R91, R8, R91, RZ, 0xfc, !PT ;  /* 0x0000005b085b7212 */ /* 0x000fe400078efcff */
[----:B------:R-:W-:Y:S01]  /*1630*/  LOP3.LUT R2, R45, 0x78, RZ, 0xc0, !PT ;  /* 0x000000782d027812 */ /* 0x000fe200078ec0ff */
[----:B------:R4:W-:Y:S01]  /*1640*/  STSM.16.M88.4 [R5+0xe0], R80 ;  /* 0x0000e05005007844 */ /* 0x0009e20000000200 */
[----:B------:R-:W-:-:S02]  /*1650*/  LOP3.LUT R4, R4, 0x78, R45, 0xf8, !PT ;  /* 0x0000007804047812 */ /* 0x000fc400078ef82d */
[----:B--2---:R-:W-:Y:S01]  /*1660*/  LOP3.LUT R33, R3, 0x10, RZ, 0xfc, !PT ;  /* 0x0000001003217812 */ /* 0x004fe200078efcff */
[----:B------:R-:W-:Y:S01]  /*1670*/  IMAD R2, R91, 0x88, R2 ;  /* 0x000000885b027824 */ /* 0x000fe200078e0202 */
[----:B------:R-:W-:Y:S01]  /*1680*/  BAR.SYNC.DEFER_BLOCKING 0x0 ;  /* 0x0000000000007b1d */ /* 0x000fe20000010000 */
[----:B------:R-:W-:Y:S01]  /*1690*/  ISETP.GE.AND P0, PT, R4, 0x3000, PT ;  /* 0x000030000400780c */ /* 0x000fe20003f06270 */
[C---:B---3--:R-:W-:Y:S01]  /*16a0*/  IMAD R43, R3.reuse, 0x3000, R4 ;  /* 0x00003000032b7824 */ /* 0x048fe200078e0204 */
[----:B------:R-:W-:Y:S02]  /*16b0*/  LOP3.LUT R35, R3, 0x18, RZ, 0xfc, !PT ;  /* 0x0000001803237812 */ /* 0x000fe400078efcff */
[----:B------:R-:W-:Y:S01]  /*16c0*/  LEA R44, R2, UR14, 0x1 ;  /* 0x0000000e022c7c11 */ /* 0x000fe2000f8e08ff */
[----:B------:R-:W-:Y:S01]  /*16d0*/  VIADD R45, R43, 0x18000 ;  /* 0x000180002b2d7836 */ /* 0x000fe20000000000 */
[----:B------:R-:W-:Y:S01]  /*16e0*/  ISETP.LT.AND P1, PT, R3, R0, !P0 ;  /* 0x000000000300720c */ /* 0x000fe20004721270 */
[----:B------:R-:W-:Y:S01]  /*16f0*/  VIADD R47, R43, 0x90000 ;  /* 0x000900002b2f7836 */ /* 0x000fe20000000000 */
[----:B------:R-:W-:-:S02]  /*1700*/  LOP3.LUT R41, R3, 0x20, RZ, 0xfc, !PT ;  /* 0x0000002003297812 */ /* 0x000fc400078efcff */
[----:B----4-:R-:W-:Y:S02]  /*1710*/  LOP3.LUT R5, R3, 0x8, RZ, 0xfc, !PT ;  /* 0x0000000803057812 */ /* 0x010fe400078efcff */
[-C--:B------:R-:W-:Y:S02]  /*1720*/  ISETP.LT.AND P5, PT, R33, R0.reuse, !P0 ;  /* 0x000000002100720c */ /* 0x080fe400047a1270 */
[-C--:B------:R-:W-:Y:S01]  /*1730*/  ISETP.LT.AND P6, PT, R5, R0.reuse, !P0 ;  /* 0x000000000500720c */ /* 0x080fe200047c1270 */
[----:B-1----:R-:W-:Y:S01]  /*1740*/  IMAD.WIDE R4, R43, 0x2, R6 ;  /* 0x000000022b047825 */ /* 0x002fe200078e0206 */
[-C--:B------:R-:W-:Y:S02]  /*1750*/  ISETP.LT.AND P4, PT, R35, R0.reuse, !P0 ;  /* 0x000000002300720c */ /* 0x080fe40004781270 */
[----:B------:R-:W-:Y:S02]  /*1760*/  LOP3.LUT R33, R3, 0x28, RZ, 0xfc, !PT ;  /* 0x0000002803217812 */ /* 0x000fe400078efcff */
[----:B------:R-:W-:-:S02]  /*1770*/  ISETP.LT.AND P3, PT, R41, R0, !P0 ;  /* 0x000000002900720c */ /* 0x000fc40004761270 */
[C---:B------:R-:W-:Y:S01]  /*1780*/  LOP3.LUT R35, R3.reuse, 0x30, RZ, 0xfc, !PT ;  /* 0x0000003003237812 */ /* 0x040fe200078efcff */
[----:B------:R-:W1:Y:S01]  /*1790*/  LDS.128 R36, [R44] ;  /* 0x000000002c247984 */ /* 0x000e620000000c00 */
[----:B------:R-:W-:Y:S01]  /*17a0*/  LOP3.LUT R41, R3, 0x38, RZ, 0xfc, !PT ;  /* 0x0000003803297812 */ /* 0x000fe200078efcff */
[----:B------:R-:W-:Y:S01]  /*17b0*/  IMAD.WIDE R2, R45, 0x2, R6 ;  /* 0x000000022d027825 */ /* 0x000fe200078e0206 */
[----:B------:R-:W-:Y:S01]  /*17c0*/  ISETP.LT.AND P2, PT, R33, R0, !P0 ;  /* 0x000000002100720c */ /* 0x000fe20004741270 */
[----:B------:R-:W2:Y:S02]  /*17d0*/  LDS.128 R28, [R44+0x880] ;  /* 0x000880002c1c7984 */ /* 0x000ea40000000c00 */
[C---:B------:R-:W-:Y:S02]  /*17e0*/  VIADD R33, R43.reuse, 0x30000 ;  /* 0x000300002b217836 */ /* 0x040fe40000000000 */
[----:B------:R-:W3:Y:S01]  /*17f0*/  LDS.128 R24, [R44+0x1100] ;  /* 0x001100002c187984 */ /* 0x000ee20000000c00 */
[----:B------:R-:W-:-:S02]  /*1800*/  VIADD R45, R43, 0x78000 ;  /* 0x000780002b2d7836 */ /* 0x000fc40000000000 */
[--C-:B------:R-:W-:Y:S01]  /*1810*/  IMAD.WIDE R32, R33, 0x2, R6.reuse ;  /* 0x0000000221207825 */ /* 0x100fe200078e0206 */
[----:B------:R-:W4:Y:S04]  /*1820*/  LDS.128 R20, [R44+0x1980] ;  /* 0x001980002c147984 */ /* 0x000f280000000c00 */
[----:B------:R-:W5:Y:S04]  /*1830*/  LDS.128 R16, [R44+0x2200] ;  /* 0x002200002c107984 */ /* 0x000f680000000c00 */
[----:B------:R-:W5:Y:S04]  /*1840*/  LDS.128 R12, [R44+0x2a80] ;  /* 0x002a80002c0c7984 */ /* 0x000f680000000c00 */
[----:B------:R-:W5:Y:S04]  /*1850*/  LDS.128 R8, [R44+0x3300] ;  /* 0x003300002c087984 */ /* 0x000f680000000c00 */
[----:B-1----:R1:W-:Y:S01]  /*1860*/  @P1 STG.E.128 desc[UR18][R4.64], R36 ;  /* 0x0000002404001986 */ /* 0x0023e2000c101d12 */
[-C--:B------:R-:W-:Y:S01]  /*1870*/  ISETP.LT.AND P1, PT, R35, R0.reuse, !P0 ;  /* 0x000000002300720c */ /* 0x080fe20004721270 */
[----:B------:R-:W-:Y:S01]  /*1880*/  VIADD R35, R43, 0x48000 ;  /* 0x000480002b237836 */ /* 0x000fe20000000000 */
[----:B------:R-:W-:Y:S01]  /*1890*/  ISETP.LT.AND P0, PT, R41, R0, !P0 ;  /* 0x000000002900720c */ /* 0x000fe20004701270 */
[----:B------:R-:W-:Y:S01]  /*18a0*/  VIADD R41, R43, 0x60000 ;  /* 0x000600002b297836 */ /* 0x000fe20000000000 */
[----:B--2---:R2:W-:Y:S01]  /*18b0*/  @P6 STG.E.128 desc[UR18][R2.64], R28 ;  /* 0x0000001c02006986 */ /* 0x0045e2000c101d12 */
[----:B------:R-:W-:-:S03]  /*18c0*/  IMAD.WIDE R34, R35, 0x2, R6 ;  /* 0x0000000223227825 */ /* 0x000fc600078e0206 */
[----:B---3--:R2:W-:Y:S04]  /*18d0*/  @P5 STG.E.128 desc[UR18][R32.64], R24 ;  /* 0x0000001820005986 */ /* 0x0085e8000c101d12 */
[----:B----4-:R2:W-:Y:S01]  /*18e0*/  @P4 STG.E.128 desc[UR18][R34.64], R20 ;  /* 0x0000001422004986 */ /* 0x0105e2000c101d12 */
[----:B-1----:R-:W-:-:S04]  /*18f0*/  IMAD.WIDE R4, R41, 0x2, R6 ;  /* 0x0000000229047825 */ /* 0x002fc800078e0206 */
[--C-:B------:R-:W-:Y:S01]  /*1900*/  IMAD.WIDE R36, R45, 0x2, R6.reuse ;  /* 0x000000022d247825 */ /* 0x100fe200078e0206 */
[----:B-----5:R2:W-:Y:S03]  /*1910*/  @P3 STG.E.128 desc[UR18][R4.64], R16 ;  /* 0x0000001004003986 */ /* 0x0205e6000c101d12 */
[----:B------:R-:W-:Y:S01]  /*1920*/  IMAD.WIDE R38, R47, 0x2, R6 ;  /* 0x000000022f267825 */ /* 0x000fe200078e0206 */
[----:B------:R2:W-:Y:S04]  /*1930*/  @P2 STG.E.128 desc[UR18][R36.64], R12 ;  /* 0x0000000c24002986 */ /* 0x0005e8000c101d12 */
[----:B------:R2:W-:Y:S01]  /*1940*/  @P1 STG.E.128 desc[UR18][R38.64], R8 ;  /* 0x0000000826001986 */ /* 0x0005e2000c101d12 */
[----:B------:R-:W-:Y:S05]  /*1950*/  @!P0 EXIT ;  /* 0x000000000000894d */ /* 0x000fea0003800000 */
[----:B------:R-:W1:Y:S01]  /*1960*/  LDS.128 R44, [R44+0x3b80] ;  /* 0x003b80002c2c7984 */ /* 0x000e620000000c00 */
[----:B------:R-:W-:-:S04]  /*1970*/  VIADD R43, R43, 0xa8000 ;  /* 0x000a80002b2b7836 */ /* 0x000fc80000000000 */
[----:B------:R-:W-:-:S05]  /*1980*/  IMAD.WIDE R6, R43, 0x2, R6 ;  /* 0x000000022b067825 */ /* 0x000fca00078e0206 */
[----:B-1----:R-:W-:Y:S01]  /*1990*/  STG.E.128 desc[UR18][R6.64], R44 ;  /* 0x0000002c06007986 */ /* 0x002fe2000c101d12 */
[----:B------:R-:W-:Y:S05]  /*19a0*/  EXIT ;  /* 0x000000000000794d */ /* 0x000fea0003800000 */
.L_x_1:
[----:B------:R-:W-:-:S00]  /*19b0*/  BRA `(.L_x_1) ;  /* 0xfffffffc00fc7947 */ /* 0x000fc0000383ffff */
[----:B------:R-:W-:-:S00]  /*19c0*/  NOP ;  /* 0x0000000000007918 */ /* 0x000fc00000000000 */
        /* <DEDUP_REMOVED lines=11> */
.L_x_2:


//--------------------- .nv.shared.triton_mm      --------------------------
	.section	.nv.shared.triton_mm,"aw",@nobits
	.sectionflags	@""
	.align	16
	.zero		1024


//--------------------- .nv.constant0.triton_mm   --------------------------
	.section	.nv.constant0.triton_mm,"a",@progbits
	.sectionflags	@""
	.align	4
.nv.constant0.triton_mm:
	.zero		556
